//
// Generated by NVIDIA NVVM Compiler
//
// Compiler Build ID: CL-36424714
// Cuda compilation tools, release 13.0, V13.0.88
// Based on NVVM 20.0.0
//

.version 9.0
.target sm_100
.address_size 64

	// .globl	_Z15transpose_naivePfS_ii

.visible .entry _Z15transpose_naivePfS_ii(
	.param .u64 .ptr .align 1 _Z15transpose_naivePfS_ii_param_0,
	.param .u64 .ptr .align 1 _Z15transpose_naivePfS_ii_param_1,
	.param .u32 _Z15transpose_naivePfS_ii_param_2,
	.param .u32 _Z15transpose_naivePfS_ii_param_3
)
{
	.reg .pred 	%p<4>;
	.reg .b32 	%r<15>;
	.reg .b32 	%f<2>;
	.reg .b64 	%rd<9>;

	ld.param.u64 	%rd1, [_Z15transpose_naivePfS_ii_param_0];
	ld.param.u64 	%rd2, [_Z15transpose_naivePfS_ii_param_1];
	ld.param.u32 	%r3, [_Z15transpose_naivePfS_ii_param_2];
	ld.param.u32 	%r5, [_Z15transpose_naivePfS_ii_param_3];
	mov.u32 	%r6, %ctaid.x;
	mov.u32 	%r7, %ntid.x;
	mov.u32 	%r8, %tid.x;
	mad.lo.s32 	%r1, %r6, %r7, %r8;
	mov.u32 	%r9, %ctaid.y;
	mov.u32 	%r10, %ntid.y;
	mov.u32 	%r11, %tid.y;
	mad.lo.s32 	%r12, %r9, %r10, %r11;
	setp.ge.s32 	%p1, %r1, %r3;
	setp.ge.s32 	%p2, %r12, %r5;
	or.pred  	%p3, %p1, %p2;
	@%p3 bra 	$L__BB0_2;
	cvta.to.global.u64 	%rd3, %rd1;
	cvta.to.global.u64 	%rd4, %rd2;
	mad.lo.s32 	%r13, %r5, %r1, %r12;
	mul.wide.s32 	%rd5, %r13, 4;
	add.s64 	%rd6, %rd3, %rd5;
	ld.global.f32 	%f1, [%rd6];
	mad.lo.s32 	%r14, %r3, %r12, %r1;
	mul.wide.s32 	%rd7, %r14, 4;
	add.s64 	%rd8, %rd4, %rd7;
	st.global.f32 	[%rd8], %f1;
$L__BB0_2:
	ret;

}


// ===== COMPILED SASS (sm_100) =====

	.target	sm_100

	.elftype	@"ET_EXEC"


//--------------------- .note.nv.tkinfo           --------------------------
	.section	.note.nv.tkinfo,"",@"SHT_NOTE"
	.sectionflags	@"SHF_NOTE_NV_TKINFO"
	.tkinfo
        /*0018*/ 	.word	0x00000002
        /*0030*/ 	.string	""
        /*0030*/ 	.string	"ptxas"
        /*0030*/ 	.string	"Cuda compilation tools, release 13.0, V13.0.88"
        /*0030*/ 	.string	"Build cuda_13.0.r13.0/compiler.36424714_0"
        /*0030*/ 	.string	"-arch sm_100 -m 64 "



//--------------------- .note.nv.cuinfo           --------------------------
	.section	.note.nv.cuinfo,"",@"SHT_NOTE"
	.sectionflags	@"SHF_NOTE_NV_CUINFO"
        /*0018*/ 	.short	0x0002
        /*001a*/ 	.short	0x0064
        /*001c*/ 	.short	0x0082
	.zero		2


//--------------------- .nv.info                  --------------------------
	.section	.nv.info,"",@"SHT_CUDA_INFO"
	.align	4


	//----- nvinfo : EIATTR_REGCOUNT
	.align		4
        /*0000*/ 	.byte	0x04, 0x2f
        /*0002*/ 	.short	(.L_1 - .L_0)
	.align		4
.L_0:
        /*0004*/ 	.word	index@(_Z15transpose_naivePfS_ii)
        /*0008*/ 	.word	0x0000000a


	//----- nvinfo : EIATTR_FRAME_SIZE
	.align		4
.L_1:
        /*000c*/ 	.byte	0x04, 0x11
        /*000e*/ 	.short	(.L_3 - .L_2)
	.align		4
.L_2:
        /*0010*/ 	.word	index@(_Z15transpose_naivePfS_ii)
        /*0014*/ 	.word	0x00000000


	//----- nvinfo : EIATTR_MIN_STACK_SIZE
	.align		4
.L_3:
        /*0018*/ 	.byte	0x04, 0x12
        /*001a*/ 	.short	(.L_5 - .L_4)
	.align		4
.L_4:
        /*001c*/ 	.word	index@(_Z15transpose_naivePfS_ii)
        /*0020*/ 	.word	0x00000000
.L_5:


//--------------------- .nv.compat                --------------------------
	.section	.nv.compat,"",@"SHT_CUDA_COMPAT_INFO"
	.align	4
        /*0000*/ 	.byte	0x02, 0x09, 0x00, 0x00, 0x02, 0x02, 0x01, 0x00, 0x02, 0x05, 0x05, 0x00, 0x03, 0x07, 0x01, 0x01
        /*0010*/ 	.byte	0x02, 0x03, 0x00, 0x00, 0x02, 0x06, 0x01, 0x00, 0x04, 0x0b, 0x08, 0x00, 0x09, 0x00, 0x00, 0x00
        /*0020*/ 	.byte	0x00, 0x00, 0x00, 0x00


//--------------------- .nv.info._Z15transpose_naivePfS_ii --------------------------
	.section	.nv.info._Z15transpose_naivePfS_ii,"",@"SHT_CUDA_INFO"
	.sectionflags	@""
	.align	4


	//----- nvinfo : EIATTR_CUDA_API_VERSION
	.align		4
        /*0000*/ 	.byte	0x04, 0x37
        /*0002*/ 	.short	(.L_7 - .L_6)
.L_6:
        /*0004*/ 	.word	0x00000082


	//----- nvinfo : EIATTR_KPARAM_INFO
	.align		4
.L_7:
        /*0008*/ 	.byte	0x04, 0x17
        /*000a*/ 	.short	(.L_9 - .L_8)
.L_8:
        /*000c*/ 	.word	0x00000000
        /*0010*/ 	.short	0x0003
        /*0012*/ 	.short	0x0014
        /*0014*/ 	.byte	0x00, 0xf0, 0x11, 0x00


	//----- nvinfo : EIATTR_KPARAM_INFO
	.align		4
.L_9:
        /*0018*/ 	.byte	0x04, 0x17
        /*001a*/ 	.short	(.L_11 - .L_10)
.L_10:
        /*001c*/ 	.word	0x00000000
        /*0020*/ 	.short	0x0002
        /*0022*/ 	.short	0x0010
        /*0024*/ 	.byte	0x00, 0xf0, 0x11, 0x00


	//----- nvinfo : EIATTR_KPARAM_INFO
	.align		4
.L_11:
        /*0028*/ 	.byte	0x04, 0x17
        /*002a*/ 	.short	(.L_13 - .L_12)
.L_12:
        /*002c*/ 	.word	0x00000000
        /*0030*/ 	.short	0x0001
        /*0032*/ 	.short	0x0008
        /*0034*/ 	.byte	0x00, 0xf5, 0x21, 0x00


	//----- nvinfo : EIATTR_KPARAM_INFO
	.align		4
.L_13:
        /*0038*/ 	.byte	0x04, 0x17
        /*003a*/ 	.short	(.L_15 - .L_14)
.L_14:
        /*003c*/ 	.word	0x00000000
        /*0040*/ 	.short	0x0000
        /*0042*/ 	.short	0x0000
        /*0044*/ 	.byte	0x00, 0xf5, 0x21, 0x00


	//----- nvinfo : EIATTR_SPARSE_MMA_MASK
	.align		4
.L_15:
        /*0048*/ 	.byte	0x03, 0x50
        /*004a*/ 	.short	0x0000


	//----- nvinfo : EIATTR_MAXREG_COUNT
	.align		4
        /*004c*/ 	.byte	0x03, 0x1b
        /*004e*/ 	.short	0x00ff


	//----- nvinfo : EIATTR_MERCURY_ISA_VERSION
	.align		4
        /*0050*/ 	.byte	0x03, 0x5f
        /*0052*/ 	.short	0x0101


	//----- nvinfo : EIATTR_VRC_CTA_INIT_COUNT
	.align		4
        /*0054*/ 	.byte	0x02, 0x4a
	.zero		1
	.zero		1


	//----- nvinfo : EIATTR_EXIT_INSTR_OFFSETS
	.align		4
        /*0058*/ 	.byte	0x04, 0x1c
        /*005a*/ 	.short	(.L_17 - .L_16)


	//   ....[0]....
.L_16:
        /*005c*/ 	.word	0x000000c0


	//   ....[1]....
        /*0060*/ 	.word	0x00000160


	//----- nvinfo : EIATTR_CBANK_PARAM_SIZE
	.align		4
.L_17:
        /*0064*/ 	.byte	0x03, 0x19
        /*0066*/ 	.short	0x0018


	//----- nvinfo : EIATTR_PARAM_CBANK
	.align		4
        /*0068*/ 	.byte	0x04, 0x0a
        /*006a*/ 	.short	(.L_19 - .L_18)
	.align		4
.L_18:
        /*006c*/ 	.word	index@(.nv.constant0._Z15transpose_naivePfS_ii)
        /*0070*/ 	.short	0x0380
        /*0072*/ 	.short	0x0018


	//----- nvinfo : EIATTR_SW_WAR
	.align		4
.L_19:
        /*0074*/ 	.byte	0x04, 0x36
        /*0076*/ 	.short	(.L_21 - .L_20)
.L_20:
        /*0078*/ 	.word	0x00000008
.L_21:


//--------------------- .nv.callgraph             --------------------------
	.section	.nv.callgraph,"",@"SHT_CUDA_CALLGRAPH"
	.align	4
	.sectionentsize	8
	.align		4
        /*0000*/ 	.word	0x00000000
	.align		4
        /*0004*/ 	.word	0xffffffff
	.align		4
        /*0008*/ 	.word	0x00000000
	.align		4
        /*000c*/ 	.word	0xfffffffe
	.align		4
        /*0010*/ 	.word	0x00000000
	.align		4
        /*0014*/ 	.word	0xfffffffd
	.align		4
        /*0018*/ 	.word	0x00000000
	.align		4
        /*001c*/ 	.word	0xfffffffc


//--------------------- .text._Z15transpose_naivePfS_ii --------------------------
	.section	.text._Z15transpose_naivePfS_ii,"ax",@progbits
	.align	128
        .global         _Z15transpose_naivePfS_ii
        .type           _Z15transpose_naivePfS_ii,@function
        .size           _Z15transpose_naivePfS_ii,(.L_x_1 - _Z15transpose_naivePfS_ii)
        .other          _Z15transpose_naivePfS_ii,@"STO_CUDA_ENTRY STV_DEFAULT"
_Z15transpose_naivePfS_ii:
.text._Z15transpose_naivePfS_ii:
[----:B------:R-:W-:Y:S01]  /*0000*/  LDC R1, c[0x0][0x37c] ;  /* 0x0000df00ff017b82 */ /* 0x000fe20000000800 */
[----:B------:R-:W0:Y:S07]  /*0010*/  S2R R2, SR_TID.Y ;  /* 0x0000000000027919 */ /* 0x000e2e0000002200 */
[----:B------:R-:W1:Y:S01]  /*0020*/  LDC R0, c[0x0][0x360] ;  /* 0x0000d800ff007b82 */ /* 0x000e620000000800 */
[----:B------:R-:W2:Y:S01]  /*0030*/  LDCU.64 UR6, c[0x0][0x390] ;  /* 0x00007200ff0677ac */ /* 0x000ea20008000a00 */
[----:B------:R-:W1:Y:S06]  /*0040*/  S2R R3, SR_TID.X ;  /* 0x0000000000037919 */ /* 0x000e6c0000002100 */
[----:B------:R-:W0:Y:S08]  /*0050*/  S2UR UR5, SR_CTAID.Y ;  /* 0x00000000000579c3 */ /* 0x000e300000002600 */
[----:B------:R-:W0:Y:S08]  /*0060*/  LDC R7, c[0x0][0x364] ;  /* 0x0000d900ff077b82 */ /* 0x000e300000000800 */
[----:B------:R-:W1:Y:S01]  /*0070*/  S2UR UR4, SR_CTAID.X ;  /* 0x00000000000479c3 */ /* 0x000e620000002500 */
[----:B0-----:R-:W-:-:S05]  /*0080*/  IMAD R7, R7, UR5, R2 ;  /* 0x0000000507077c24 */ /* 0x001fca000f8e0202 */
[----:B--2---:R-:W-:Y:S01]  /*0090*/  ISETP.GE.AND P0, PT, R7, UR7, PT ;  /* 0x0000000707007c0c */ /* 0x004fe2000bf06270 */
[----:B-1----:R-:W-:-:S05]  /*00a0*/  IMAD R0, R0, UR4, R3 ;  /* 0x0000000400007c24 */ /* 0x002fca000f8e0203 */
[----:B------:R-:W-:-:S13]  /*00b0*/  ISETP.GE.OR P0, PT, R0, UR6, P0 ;  /* 0x0000000600007c0c */ /* 0x000fda0008706670 */
[----:B------:R-:W-:Y:S05]  /*00c0*/  @P0 EXIT ;  /* 0x000000000000094d */ /* 0x000fea0003800000 */
[----:B------:R-:W0:Y:S01]  /*00d0*/  LDC.64 R2, c[0x0][0x380] ;  /* 0x0000e000ff027b82 */ /* 0x000e220000000a00 */
[----:B------:R-:W1:Y:S01]  /*00e0*/  LDCU.64 UR4, c[0x0][0x358] ;  /* 0x00006b00ff0477ac */ /* 0x000e620008000a00 */
[----:B------:R-:W-:-:S04]  /*00f0*/  IMAD R5, R0, UR7, R7 ;  /* 0x0000000700057c24 */ /* 0x000fc8000f8e0207 */
[----:B0-----:R-:W-:Y:S02]  /*0100*/  IMAD.WIDE R2, R5, 0x4, R2 ;  /* 0x0000000405027825 */ /* 0x001fe400078e0202 */
[----:B------:R-:W0:Y:S04]  /*0110*/  LDC.64 R4, c[0x0][0x388] ;  /* 0x0000e200ff047b82 */ /* 0x000e280000000a00 */
[----:B-1----:R-:W2:Y:S01]  /*0120*/  LDG.E R3, desc[UR4][R2.64] ;  /* 0x0000000402037981 */ /* 0x002ea2000c1e1900 */
[----:B------:R-:W-:-:S04]  /*0130*/  IMAD R7, R7, UR6, R0 ;  /* 0x0000000607077c24 */ /* 0x000fc8000f8e0200 */
[----:B0-----:R-:W-:-:S05]  /*0140*/  IMAD.WIDE R4, R7, 0x4, R4 ;  /* 0x0000000407047825 */ /* 0x001fca00078e0204 */
[----:B--2---:R-:W-:Y:S01]  /*0150*/  STG.E desc[UR4][R4.64], R3 ;  /* 0x0000000304007986 */ /* 0x004fe2000c101904 */
[----:B------:R-:W-:Y:S05]  /*0160*/  EXIT ;  /* 0x000000000000794d */ /* 0x000fea0003800000 */
.L_x_0:
[----:B------:R-:W-:-:S00]  /*0170*/  BRA `(.L_x_0) ;  /* 0xfffffffc00fc7947 */ /* 0x000fc0000383ffff */
[----:B------:R-:W-:-:S00]  /*0180*/  NOP ;  /* 0x0000000000007918 */ /* 0x000fc00000000000 */
[----:B------:R-:W-:-:S00]  /*0190*/  NOP ;  /* 0x0000000000007918 */ /* 0x000fc00000000000 */
[----:B------:R-:W-:-:S00]  /*01a0*/  NOP ;  /* 0x0000000000007918 */ /* 0x000fc00000000000 */
[----:B------:R-:W-:-:S00]  /*01b0*/  NOP ;  /* 0x0000000000007918 */ /* 0x000fc00000000000 */
[----:B------:R-:W-:-:S00]  /*01c0*/  NOP ;  /* 0x0000000000007918 */ /* 0x000fc00000000000 */
[----:B------:R-:W-:-:S00]  /*01d0*/  NOP ;  /* 0x0000000000007918 */ /* 0x000fc00000000000 */
[----:B------:R-:W-:-:S00]  /*01e0*/  NOP ;  /* 0x0000000000007918 */ /* 0x000fc00000000000 */
[----:B------:R-:W-:-:S00]  /*01f0*/  NOP ;  /* 0x0000000000007918 */ /* 0x000fc00000000000 */
.L_x_1:


//--------------------- .nv.shared.reserved.0     --------------------------
	.section	.nv.shared.reserved.0,"aw",@nobits
	.weak		__nv_reservedSMEM_offset_0_alias
	.size		__nv_reservedSMEM_offset_0_alias, 0, 64
	.other		__nv_reservedSMEM_offset_0_alias,@"STO_CUDA_RESERVED_SHARED STV_DEFAULT"
__nv_reservedSMEM_offset_0_alias:
	.zero		0
	.zero		64


//--------------------- .nv.constant0._Z15transpose_naivePfS_ii --------------------------
	.section	.nv.constant0._Z15transpose_naivePfS_ii,"a",@progbits
	.sectionflags	@""
	.align	4
.nv.constant0._Z15transpose_naivePfS_ii:
	.zero		920


//--------------------- SYMBOLS --------------------------

	.type		.nv.reservedSmem.offset0,@object
	.size		.nv.reservedSmem.offset0,0x4
